//
// Generated by NVIDIA NVVM Compiler
//
// Compiler Build ID: CL-36424714
// Cuda compilation tools, release 13.0, V13.0.88
// Based on NVVM 20.0.0
//

.version 9.0
.target sm_100
.address_size 64

	// .globl	_Z24SimpleSumReductionKernelPfS_i
// _ZZ30SharedMemorySumReductionKernelPfS_E7input_s has been demoted
// _ZZ27SegmentedSumReductionKernelPfS_E7input_s has been demoted

.visible .entry _Z24SimpleSumReductionKernelPfS_i(
	.param .u64 .ptr .align 1 _Z24SimpleSumReductionKernelPfS_i_param_0,
	.param .u64 .ptr .align 1 _Z24SimpleSumReductionKernelPfS_i_param_1,
	.param .u32 _Z24SimpleSumReductionKernelPfS_i_param_2
)
{
	.reg .pred 	%p<6>;
	.reg .b32 	%r<13>;
	.reg .b32 	%f<5>;
	.reg .b64 	%rd<9>;

	ld.param.u64 	%rd4, [_Z24SimpleSumReductionKernelPfS_i_param_0];
	ld.param.u64 	%rd3, [_Z24SimpleSumReductionKernelPfS_i_param_1];
	ld.param.u32 	%r6, [_Z24SimpleSumReductionKernelPfS_i_param_2];
	cvta.to.global.u64 	%rd1, %rd4;
	mov.u32 	%r1, %tid.x;
	shl.b32 	%r2, %r1, 1;
	mov.u32 	%r3, %ntid.x;
	mul.wide.u32 	%rd5, %r2, 4;
	add.s64 	%rd2, %rd1, %rd5;
	mov.b32 	%r12, 1;
$L__BB0_1:
	add.s32 	%r8, %r12, -1;
	and.b32  	%r9, %r8, %r1;
	setp.ne.s32 	%p1, %r9, 0;
	add.s32 	%r11, %r12, %r2;
	setp.ge.u32 	%p2, %r11, %r6;
	or.pred  	%p3, %p1, %p2;
	@%p3 bra 	$L__BB0_3;
	mul.wide.s32 	%rd6, %r12, 4;
	add.s64 	%rd7, %rd2, %rd6;
	ld.global.f32 	%f1, [%rd7];
	ld.global.f32 	%f2, [%rd2];
	add.f32 	%f3, %f1, %f2;
	st.global.f32 	[%rd2], %f3;
$L__BB0_3:
	bar.sync 	0;
	shl.b32 	%r12, %r12, 1;
	setp.le.u32 	%p4, %r12, %r3;
	@%p4 bra 	$L__BB0_1;
	setp.ne.s32 	%p5, %r1, 0;
	@%p5 bra 	$L__BB0_6;
	ld.global.f32 	%f4, [%rd1];
	cvta.to.global.u64 	%rd8, %rd3;
	st.global.f32 	[%rd8], %f4;
$L__BB0_6:
	ret;

}
	// .globl	_Z27ConvergedSumReductionKernelPfS_
.visible .entry _Z27ConvergedSumReductionKernelPfS_(
	.param .u64 .ptr .align 1 _Z27ConvergedSumReductionKernelPfS__param_0,
	.param .u64 .ptr .align 1 _Z27ConvergedSumReductionKernelPfS__param_1
)
{
	.reg .pred 	%p<4>;
	.reg .b32 	%r<6>;
	.reg .b32 	%f<5>;
	.reg .b64 	%rd<9>;

	ld.param.u64 	%rd4, [_Z27ConvergedSumReductionKernelPfS__param_0];
	ld.param.u64 	%rd3, [_Z27ConvergedSumReductionKernelPfS__param_1];
	cvta.to.global.u64 	%rd1, %rd4;
	mov.u32 	%r1, %tid.x;
	mov.u32 	%r5, %ntid.x;
	mul.wide.u32 	%rd5, %r1, 4;
	add.s64 	%rd2, %rd1, %rd5;
$L__BB1_1:
	setp.ge.u32 	%p1, %r1, %r5;
	@%p1 bra 	$L__BB1_3;
	mul.wide.s32 	%rd6, %r5, 4;
	add.s64 	%rd7, %rd2, %rd6;
	ld.global.f32 	%f1, [%rd7];
	ld.global.f32 	%f2, [%rd2];
	add.f32 	%f3, %f1, %f2;
	st.global.f32 	[%rd2], %f3;
$L__BB1_3:
	bar.sync 	0;
	shr.u32 	%r4, %r5, 1;
	setp.gt.u32 	%p2, %r5, 1;
	mov.u32 	%r5, %r4;
	@%p2 bra 	$L__BB1_1;
	setp.ne.s32 	%p3, %r1, 0;
	@%p3 bra 	$L__BB1_6;
	ld.global.f32 	%f4, [%rd1];
	cvta.to.global.u64 	%rd8, %rd3;
	st.global.f32 	[%rd8], %f4;
$L__BB1_6:
	ret;

}
	// .globl	_Z30SharedMemorySumReductionKernelPfS_
.visible .entry _Z30SharedMemorySumReductionKernelPfS_(
	.param .u64 .ptr .align 1 _Z30SharedMemorySumReductionKernelPfS__param_0,
	.param .u64 .ptr .align 1 _Z30SharedMemorySumReductionKernelPfS__param_1
)
{
	.reg .pred 	%p<5>;
	.reg .b32 	%r<11>;
	.reg .b32 	%f<8>;
	.reg .b64 	%rd<7>;
	// demoted variable
	.shared .align 4 .b8 _ZZ30SharedMemorySumReductionKernelPfS_E7input_s[256];
	ld.param.u64 	%rd2, [_Z30SharedMemorySumReductionKernelPfS__param_0];
	ld.param.u64 	%rd1, [_Z30SharedMemorySumReductionKernelPfS__param_1];
	cvta.to.global.u64 	%rd3, %rd2;
	mov.u32 	%r1, %tid.x;
	mul.wide.u32 	%rd4, %r1, 4;
	add.s64 	%rd5, %rd3, %rd4;
	ld.global.f32 	%f1, [%rd5];
	ld.global.f32 	%f2, [%rd5+256];
	add.f32 	%f3, %f1, %f2;
	shl.b32 	%r6, %r1, 2;
	mov.u32 	%r7, _ZZ30SharedMemorySumReductionKernelPfS_E7input_s;
	add.s32 	%r2, %r7, %r6;
	st.shared.f32 	[%r2], %f3;
	mov.u32 	%r10, %ntid.x;
	setp.lt.u32 	%p1, %r10, 2;
	@%p1 bra 	$L__BB2_4;
$L__BB2_1:
	shr.u32 	%r5, %r10, 1;
	bar.sync 	0;
	setp.ge.u32 	%p2, %r1, %r5;
	@%p2 bra 	$L__BB2_3;
	shl.b32 	%r8, %r5, 2;
	add.s32 	%r9, %r2, %r8;
	ld.shared.f32 	%f4, [%r9];
	ld.shared.f32 	%f5, [%r2];
	add.f32 	%f6, %f4, %f5;
	st.shared.f32 	[%r2], %f6;
$L__BB2_3:
	setp.gt.u32 	%p3, %r10, 3;
	mov.u32 	%r10, %r5;
	@%p3 bra 	$L__BB2_1;
$L__BB2_4:
	setp.ne.s32 	%p4, %r1, 0;
	@%p4 bra 	$L__BB2_6;
	ld.shared.f32 	%f7, [_ZZ30SharedMemorySumReductionKernelPfS_E7input_s];
	cvta.to.global.u64 	%rd6, %rd1;
	st.global.f32 	[%rd6], %f7;
$L__BB2_6:
	ret;

}
	// .globl	_Z27SegmentedSumReductionKernelPfS_
.visible .entry _Z27SegmentedSumReductionKernelPfS_(
	.param .u64 .ptr .align 1 _Z27SegmentedSumReductionKernelPfS__param_0,
	.param .u64 .ptr .align 1 _Z27SegmentedSumReductionKernelPfS__param_1
)
{
	.reg .pred 	%p<5>;
	.reg .b32 	%r<16>;
	.reg .b32 	%f<9>;
	.reg .b64 	%rd<9>;
	// demoted variable
	.shared .align 4 .b8 _ZZ27SegmentedSumReductionKernelPfS_E7input_s[256];
	ld.param.u64 	%rd2, [_Z27SegmentedSumReductionKernelPfS__param_0];
	ld.param.u64 	%rd1, [_Z27SegmentedSumReductionKernelPfS__param_1];
	cvta.to.global.u64 	%rd3, %rd2;
	mov.u32 	%r15, %ntid.x;
	mov.u32 	%r6, %ctaid.x;
	mul.lo.s32 	%r7, %r15, %r6;
	shl.b32 	%r8, %r7, 1;
	mov.u32 	%r2, %tid.x;
	add.s32 	%r9, %r8, %r2;
	mul.wide.u32 	%rd4, %r9, 4;
	add.s64 	%rd5, %rd3, %rd4;
	ld.global.f32 	%f1, [%rd5];
	add.s32 	%r10, %r9, 64;
	mul.wide.u32 	%rd6, %r10, 4;
	add.s64 	%rd7, %rd3, %rd6;
	ld.global.f32 	%f2, [%rd7];
	add.f32 	%f3, %f1, %f2;
	shl.b32 	%r11, %r2, 2;
	mov.u32 	%r12, _ZZ27SegmentedSumReductionKernelPfS_E7input_s;
	add.s32 	%r3, %r12, %r11;
	st.shared.f32 	[%r3], %f3;
	setp.lt.u32 	%p1, %r15, 2;
	@%p1 bra 	$L__BB3_4;
$L__BB3_1:
	shr.u32 	%r5, %r15, 1;
	bar.sync 	0;
	setp.ge.u32 	%p2, %r2, %r5;
	@%p2 bra 	$L__BB3_3;
	shl.b32 	%r13, %r5, 2;
	add.s32 	%r14, %r3, %r13;
	ld.shared.f32 	%f4, [%r14];
	ld.shared.f32 	%f5, [%r3];
	add.f32 	%f6, %f4, %f5;
	st.shared.f32 	[%r3], %f6;
$L__BB3_3:
	setp.gt.u32 	%p3, %r15, 3;
	mov.u32 	%r15, %r5;
	@%p3 bra 	$L__BB3_1;
$L__BB3_4:
	setp.ne.s32 	%p4, %r2, 0;
	@%p4 bra 	$L__BB3_6;
	ld.shared.f32 	%f7, [_ZZ27SegmentedSumReductionKernelPfS_E7input_s];
	cvta.to.global.u64 	%rd8, %rd1;
	atom.global.add.f32 	%f8, [%rd8], %f7;
$L__BB3_6:
	ret;

}


// ===== COMPILED SASS (sm_100) =====

	.target	sm_100

	.elftype	@"ET_EXEC"


//--------------------- .note.nv.tkinfo           --------------------------
	.section	.note.nv.tkinfo,"",@"SHT_NOTE"
	.sectionflags	@"SHF_NOTE_NV_TKINFO"
	.tkinfo
        /*0018*/ 	.word	0x00000002
        /*0030*/ 	.string	""
        /*0030*/ 	.string	"ptxas"
        /*0030*/ 	.string	"Cuda compilation tools, release 13.0, V13.0.88"
        /*0030*/ 	.string	"Build cuda_13.0.r13.0/compiler.36424714_0"
        /*0030*/ 	.string	"-arch sm_100 -m 64 "



//--------------------- .note.nv.cuinfo           --------------------------
	.section	.note.nv.cuinfo,"",@"SHT_NOTE"
	.sectionflags	@"SHF_NOTE_NV_CUINFO"
        /*0018*/ 	.short	0x0002
        /*001a*/ 	.short	0x0064
        /*001c*/ 	.short	0x0082
	.zero		2


//--------------------- .nv.info                  --------------------------
	.section	.nv.info,"",@"SHT_CUDA_INFO"
	.align	4


	//----- nvinfo : EIATTR_REGCOUNT
	.align		4
        /*0000*/ 	.byte	0x04, 0x2f
        /*0002*/ 	.short	(.L_1 - .L_0)
	.align		4
.L_0:
        /*0004*/ 	.word	index@(_Z24SimpleSumReductionKernelPfS_i)
        /*0008*/ 	.word	0x0000000e


	//----- nvinfo : EIATTR_FRAME_SIZE
	.align		4
.L_1:
        /*000c*/ 	.byte	0x04, 0x11
        /*000e*/ 	.short	(.L_3 - .L_2)
	.align		4
.L_2:
        /*0010*/ 	.word	index@(_Z24SimpleSumReductionKernelPfS_i)
        /*0014*/ 	.word	0x00000000


	//----- nvinfo : EIATTR_REGCOUNT
	.align		4
.L_3:
        /*0018*/ 	.byte	0x04, 0x2f
        /*001a*/ 	.short	(.L_5 - .L_4)
	.align		4
.L_4:
        /*001c*/ 	.word	index@(_Z27ConvergedSumReductionKernelPfS_)
        /*0020*/ 	.word	0x0000000c


	//----- nvinfo : EIATTR_FRAME_SIZE
	.align		4
.L_5:
        /*0024*/ 	.byte	0x04, 0x11
        /*0026*/ 	.short	(.L_7 - .L_6)
	.align		4
.L_6:
        /*0028*/ 	.word	index@(_Z27ConvergedSumReductionKernelPfS_)
        /*002c*/ 	.word	0x00000000


	//----- nvinfo : EIATTR_REGCOUNT
	.align		4
.L_7:
        /*0030*/ 	.byte	0x04, 0x2f
        /*0032*/ 	.short	(.L_9 - .L_8)
	.align		4
.L_8:
        /*0034*/ 	.word	index@(_Z30SharedMemorySumReductionKernelPfS_)
        /*0038*/ 	.word	0x0000000a


	//----- nvinfo : EIATTR_FRAME_SIZE
	.align		4
.L_9:
        /*003c*/ 	.byte	0x04, 0x11
        /*003e*/ 	.short	(.L_11 - .L_10)
	.align		4
.L_10:
        /*0040*/ 	.word	index@(_Z30SharedMemorySumReductionKernelPfS_)
        /*0044*/ 	.word	0x00000000


	//----- nvinfo : EIATTR_REGCOUNT
	.align		4
.L_11:
        /*0048*/ 	.byte	0x04, 0x2f
        /*004a*/ 	.short	(.L_13 - .L_12)
	.align		4
.L_12:
        /*004c*/ 	.word	index@(_Z27SegmentedSumReductionKernelPfS_)
        /*0050*/ 	.word	0x0000000c


	//----- nvinfo : EIATTR_FRAME_SIZE
	.align		4
.L_13:
        /*0054*/ 	.byte	0x04, 0x11
        /*0056*/ 	.short	(.L_15 - .L_14)
	.align		4
.L_14:
        /*0058*/ 	.word	index@(_Z27SegmentedSumReductionKernelPfS_)
        /*005c*/ 	.word	0x00000000


	//----- nvinfo : EIATTR_MIN_STACK_SIZE
	.align		4
.L_15:
        /*0060*/ 	.byte	0x04, 0x12
        /*0062*/ 	.short	(.L_17 - .L_16)
	.align		4
.L_16:
        /*0064*/ 	.word	index@(_Z27SegmentedSumReductionKernelPfS_)
        /*0068*/ 	.word	0x00000000


	//----- nvinfo : EIATTR_MIN_STACK_SIZE
	.align		4
.L_17:
        /*006c*/ 	.byte	0x04, 0x12
        /*006e*/ 	.short	(.L_19 - .L_18)
	.align		4
.L_18:
        /*0070*/ 	.word	index@(_Z30SharedMemorySumReductionKernelPfS_)
        /*0074*/ 	.word	0x00000000


	//----- nvinfo : EIATTR_MIN_STACK_SIZE
	.align		4
.L_19:
        /*0078*/ 	.byte	0x04, 0x12
        /*007a*/ 	.short	(.L_21 - .L_20)
	.align		4
.L_20:
        /*007c*/ 	.word	index@(_Z27ConvergedSumReductionKernelPfS_)
        /*0080*/ 	.word	0x00000000


	//----- nvinfo : EIATTR_MIN_STACK_SIZE
	.align		4
.L_21:
        /*0084*/ 	.byte	0x04, 0x12
        /*0086*/ 	.short	(.L_23 - .L_22)
	.align		4
.L_22:
        /*0088*/ 	.word	index@(_Z24SimpleSumReductionKernelPfS_i)
        /*008c*/ 	.word	0x00000000
.L_23:


//--------------------- .nv.compat                --------------------------
	.section	.nv.compat,"",@"SHT_CUDA_COMPAT_INFO"
	.align	4
        /*0000*/ 	.byte	0x02, 0x09, 0x00, 0x00, 0x02, 0x02, 0x01, 0x00, 0x02, 0x05, 0x05, 0x00, 0x03, 0x07, 0x01, 0x01
        /*0010*/ 	.byte	0x02, 0x03, 0x00, 0x00, 0x02, 0x06, 0x01, 0x00, 0x04, 0x0b, 0x08, 0x00, 0x09, 0x00, 0x00, 0x00
        /*0020*/ 	.byte	0x00, 0x00, 0x00, 0x00


//--------------------- .nv.info._Z27SegmentedSumReductionKernelPfS_ --------------------------
	.section	.nv.info._Z27SegmentedSumReductionKernelPfS_,"",@"SHT_CUDA_INFO"
	.sectionflags	@""
	.align	4


	//----- nvinfo : EIATTR_CUDA_API_VERSION
	.align		4
        /*0000*/ 	.byte	0x04, 0x37
        /*0002*/ 	.short	(.L_25 - .L_24)
.L_24:
        /*0004*/ 	.word	0x00000082


	//----- nvinfo : EIATTR_KPARAM_INFO
	.align		4
.L_25:
        /*0008*/ 	.byte	0x04, 0x17
        /*000a*/ 	.short	(.L_27 - .L_26)
.L_26:
        /*000c*/ 	.word	0x00000000
        /*0010*/ 	.short	0x0001
        /*0012*/ 	.short	0x0008
        /*0014*/ 	.byte	0x00, 0xf5, 0x21, 0x00


	//----- nvinfo : EIATTR_KPARAM_INFO
	.align		4
.L_27:
        /*0018*/ 	.byte	0x04, 0x17
        /*001a*/ 	.short	(.L_29 - .L_28)
.L_28:
        /*001c*/ 	.word	0x00000000
        /*0020*/ 	.short	0x0000
        /*0022*/ 	.short	0x0000
        /*0024*/ 	.byte	0x00, 0xf5, 0x21, 0x00


	//----- nvinfo : EIATTR_SPARSE_MMA_MASK
	.align		4
.L_29:
        /*0028*/ 	.byte	0x03, 0x50
        /*002a*/ 	.short	0x0000


	//----- nvinfo : EIATTR_MAXREG_COUNT
	.align		4
        /*002c*/ 	.byte	0x03, 0x1b
        /*002e*/ 	.short	0x00ff


	//----- nvinfo : EIATTR_NUM_BARRIERS
	.align		4
        /*0030*/ 	.byte	0x02, 0x4c
        /*0032*/ 	.byte	0x01
	.zero		1


	//----- nvinfo : EIATTR_MERCURY_ISA_VERSION
	.align		4
        /*0034*/ 	.byte	0x03, 0x5f
        /*0036*/ 	.short	0x0101


	//----- nvinfo : EIATTR_VRC_CTA_INIT_COUNT
	.align		4
        /*0038*/ 	.byte	0x02, 0x4a
	.zero		1
	.zero		1


	//----- nvinfo : EIATTR_EXIT_INSTR_OFFSETS
	.align		4
        /*003c*/ 	.byte	0x04, 0x1c
        /*003e*/ 	.short	(.L_31 - .L_30)


	//   ....[0]....
.L_30:
        /*0040*/ 	.word	0x00000220


	//   ....[1]....
        /*0044*/ 	.word	0x00000290


	//----- nvinfo : EIATTR_CBANK_PARAM_SIZE
	.align		4
.L_31:
        /*0048*/ 	.byte	0x03, 0x19
        /*004a*/ 	.short	0x0010


	//----- nvinfo : EIATTR_PARAM_CBANK
	.align		4
        /*004c*/ 	.byte	0x04, 0x0a
        /*004e*/ 	.short	(.L_33 - .L_32)
	.align		4
.L_32:
        /*0050*/ 	.word	index@(.nv.constant0._Z27SegmentedSumReductionKernelPfS_)
        /*0054*/ 	.short	0x0380
        /*0056*/ 	.short	0x0010


	//----- nvinfo : EIATTR_SW_WAR
	.align		4
.L_33:
        /*0058*/ 	.byte	0x04, 0x36
        /*005a*/ 	.short	(.L_35 - .L_34)
.L_34:
        /*005c*/ 	.word	0x00000008
.L_35:


//--------------------- .nv.info._Z30SharedMemorySumReductionKernelPfS_ --------------------------
	.section	.nv.info._Z30SharedMemorySumReductionKernelPfS_,"",@"SHT_CUDA_INFO"
	.sectionflags	@""
	.align	4


	//----- nvinfo : EIATTR_CUDA_API_VERSION
	.align		4
        /*0000*/ 	.byte	0x04, 0x37
        /*0002*/ 	.short	(.L_37 - .L_36)
.L_36:
        /*0004*/ 	.word	0x00000082


	//----- nvinfo : EIATTR_KPARAM_INFO
	.align		4
.L_37:
        /*0008*/ 	.byte	0x04, 0x17
        /*000a*/ 	.short	(.L_39 - .L_38)
.L_38:
        /*000c*/ 	.word	0x00000000
        /*0010*/ 	.short	0x0001
        /*0012*/ 	.short	0x0008
        /*0014*/ 	.byte	0x00, 0xf5, 0x21, 0x00


	//----- nvinfo : EIATTR_KPARAM_INFO
	.align		4
.L_39:
        /*0018*/ 	.byte	0x04, 0x17
        /*001a*/ 	.short	(.L_41 - .L_40)
.L_40:
        /*001c*/ 	.word	0x00000000
        /*0020*/ 	.short	0x0000
        /*0022*/ 	.short	0x0000
        /*0024*/ 	.byte	0x00, 0xf5, 0x21, 0x00


	//----- nvinfo : EIATTR_SPARSE_MMA_MASK
	.align		4
.L_41:
        /*0028*/ 	.byte	0x03, 0x50
        /*002a*/ 	.short	0x0000


	//----- nvinfo : EIATTR_MAXREG_COUNT
	.align		4
        /*002c*/ 	.byte	0x03, 0x1b
        /*002e*/ 	.short	0x00ff


	//----- nvinfo : EIATTR_NUM_BARRIERS
	.align		4
        /*0030*/ 	.byte	0x02, 0x4c
        /*0032*/ 	.byte	0x01
	.zero		1


	//----- nvinfo : EIATTR_MERCURY_ISA_VERSION
	.align		4
        /*0034*/ 	.byte	0x03, 0x5f
        /*0036*/ 	.short	0x0101


	//----- nvinfo : EIATTR_VRC_CTA_INIT_COUNT
	.align		4
        /*0038*/ 	.byte	0x02, 0x4a
	.zero		1
	.zero		1


	//----- nvinfo : EIATTR_EXIT_INSTR_OFFSETS
	.align		4
        /*003c*/ 	.byte	0x04, 0x1c
        /*003e*/ 	.short	(.L_43 - .L_42)


	//   ....[0]....
.L_42:
        /*0040*/ 	.word	0x000001d0


	//   ....[1]....
        /*0044*/ 	.word	0x00000240


	//----- nvinfo : EIATTR_CBANK_PARAM_SIZE
	.align		4
.L_43:
        /*0048*/ 	.byte	0x03, 0x19
        /*004a*/ 	.short	0x0010


	//----- nvinfo : EIATTR_PARAM_CBANK
	.align		4
        /*004c*/ 	.byte	0x04, 0x0a
        /*004e*/ 	.short	(.L_45 - .L_44)
	.align		4
.L_44:
        /*0050*/ 	.word	index@(.nv.constant0._Z30SharedMemorySumReductionKernelPfS_)
        /*0054*/ 	.short	0x0380
        /*0056*/ 	.short	0x0010


	//----- nvinfo : EIATTR_SW_WAR
	.align		4
.L_45:
        /*0058*/ 	.byte	0x04, 0x36
        /*005a*/ 	.short	(.L_47 - .L_46)
.L_46:
        /*005c*/ 	.word	0x00000008
.L_47:


//--------------------- .nv.info._Z27ConvergedSumReductionKernelPfS_ --------------------------
	.section	.nv.info._Z27ConvergedSumReductionKernelPfS_,"",@"SHT_CUDA_INFO"
	.sectionflags	@""
	.align	4


	//----- nvinfo : EIATTR_CUDA_API_VERSION
	.align		4
        /*0000*/ 	.byte	0x04, 0x37
        /*0002*/ 	.short	(.L_49 - .L_48)
.L_48:
        /*0004*/ 	.word	0x00000082


	//----- nvinfo : EIATTR_KPARAM_INFO
	.align		4
.L_49:
        /*0008*/ 	.byte	0x04, 0x17
        /*000a*/ 	.short	(.L_51 - .L_50)
.L_50:
        /*000c*/ 	.word	0x00000000
        /*0010*/ 	.short	0x0001
        /*0012*/ 	.short	0x0008
        /*0014*/ 	.byte	0x00, 0xf5, 0x21, 0x00


	//----- nvinfo : EIATTR_KPARAM_INFO
	.align		4
.L_51:
        /*0018*/ 	.byte	0x04, 0x17
        /*001a*/ 	.short	(.L_53 - .L_52)
.L_52:
        /*001c*/ 	.word	0x00000000
        /*0020*/ 	.short	0x0000
        /*0022*/ 	.short	0x0000
        /*0024*/ 	.byte	0x00, 0xf5, 0x21, 0x00


	//----- nvinfo : EIATTR_SPARSE_MMA_MASK
	.align		4
.L_53:
        /*0028*/ 	.byte	0x03, 0x50
        /*002a*/ 	.short	0x0000


	//----- nvinfo : EIATTR_MAXREG_COUNT
	.align		4
        /*002c*/ 	.byte	0x03, 0x1b
        /*002e*/ 	.short	0x00ff


	//----- nvinfo : EIATTR_NUM_BARRIERS
	.align		4
        /*0030*/ 	.byte	0x02, 0x4c
        /*0032*/ 	.byte	0x01
	.zero		1


	//----- nvinfo : EIATTR_MERCURY_ISA_VERSION
	.align		4
        /*0034*/ 	.byte	0x03, 0x5f
        /*0036*/ 	.short	0x0101


	//----- nvinfo : EIATTR_VRC_CTA_INIT_COUNT
	.align		4
        /*0038*/ 	.byte	0x02, 0x4a
	.zero		1
	.zero		1


	//----- nvinfo : EIATTR_EXIT_INSTR_OFFSETS
	.align		4
        /*003c*/ 	.byte	0x04, 0x1c
        /*003e*/ 	.short	(.L_55 - .L_54)


	//   ....[0]....
.L_54:
        /*0040*/ 	.word	0x00000150


	//   ....[1]....
        /*0044*/ 	.word	0x000001a0


	//----- nvinfo : EIATTR_CRS_STACK_SIZE
	.align		4
.L_55:
        /*0048*/ 	.byte	0x04, 0x1e
        /*004a*/ 	.short	(.L_57 - .L_56)
.L_56:
        /*004c*/ 	.word	0x00000000


	//----- nvinfo : EIATTR_CBANK_PARAM_SIZE
	.align		4
.L_57:
        /*0050*/ 	.byte	0x03, 0x19
        /*0052*/ 	.short	0x0010


	//----- nvinfo : EIATTR_PARAM_CBANK
	.align		4
        /*0054*/ 	.byte	0x04, 0x0a
        /*0056*/ 	.short	(.L_59 - .L_58)
	.align		4
.L_58:
        /*0058*/ 	.word	index@(.nv.constant0._Z27ConvergedSumReductionKernelPfS_)
        /*005c*/ 	.short	0x0380
        /*005e*/ 	.short	0x0010


	//----- nvinfo : EIATTR_SW_WAR
	.align		4
.L_59:
        /*0060*/ 	.byte	0x04, 0x36
        /*0062*/ 	.short	(.L_61 - .L_60)
.L_60:
        /*0064*/ 	.word	0x00000008
.L_61:


//--------------------- .nv.info._Z24SimpleSumReductionKernelPfS_i --------------------------
	.section	.nv.info._Z24SimpleSumReductionKernelPfS_i,"",@"SHT_CUDA_INFO"
	.sectionflags	@""
	.align	4


	//----- nvinfo : EIATTR_CUDA_API_VERSION
	.align		4
        /*0000*/ 	.byte	0x04, 0x37
        /*0002*/ 	.short	(.L_63 - .L_62)
.L_62:
        /*0004*/ 	.word	0x00000082


	//----- nvinfo : EIATTR_KPARAM_INFO
	.align		4
.L_63:
        /*0008*/ 	.byte	0x04, 0x17
        /*000a*/ 	.short	(.L_65 - .L_64)
.L_64:
        /*000c*/ 	.word	0x00000000
        /*0010*/ 	.short	0x0002
        /*0012*/ 	.short	0x0010
        /*0014*/ 	.byte	0x00, 0xf0, 0x11, 0x00


	//----- nvinfo : EIATTR_KPARAM_INFO
	.align		4
.L_65:
        /*0018*/ 	.byte	0x04, 0x17
        /*001a*/ 	.short	(.L_67 - .L_66)
.L_66:
        /*001c*/ 	.word	0x00000000
        /*0020*/ 	.short	0x0001
        /*0022*/ 	.short	0x0008
        /*0024*/ 	.byte	0x00, 0xf5, 0x21, 0x00


	//----- nvinfo : EIATTR_KPARAM_INFO
	.align		4
.L_67:
        /*0028*/ 	.byte	0x04, 0x17
        /*002a*/ 	.short	(.L_69 - .L_68)
.L_68:
        /*002c*/ 	.word	0x00000000
        /*0030*/ 	.short	0x0000
        /*0032*/ 	.short	0x0000
        /*0034*/ 	.byte	0x00, 0xf5, 0x21, 0x00


	//----- nvinfo : EIATTR_SPARSE_MMA_MASK
	.align		4
.L_69:
        /*0038*/ 	.byte	0x03, 0x50
        /*003a*/ 	.short	0x0000


	//----- nvinfo : EIATTR_MAXREG_COUNT
	.align		4
        /*003c*/ 	.byte	0x03, 0x1b
        /*003e*/ 	.short	0x00ff


	//----- nvinfo : EIATTR_NUM_BARRIERS
	.align		4
        /*0040*/ 	.byte	0x02, 0x4c
        /*0042*/ 	.byte	0x01
	.zero		1


	//----- nvinfo : EIATTR_MERCURY_ISA_VERSION
	.align		4
        /*0044*/ 	.byte	0x03, 0x5f
        /*0046*/ 	.short	0x0101


	//----- nvinfo : EIATTR_VRC_CTA_INIT_COUNT
	.align		4
        /*0048*/ 	.byte	0x02, 0x4a
	.zero		1
	.zero		1


	//----- nvinfo : EIATTR_EXIT_INSTR_OFFSETS
	.align		4
        /*004c*/ 	.byte	0x04, 0x1c
        /*004e*/ 	.short	(.L_71 - .L_70)


	//   ....[0]....
.L_70:
        /*0050*/ 	.word	0x000001a0


	//   ....[1]....
        /*0054*/ 	.word	0x000001f0


	//----- nvinfo : EIATTR_CRS_STACK_SIZE
	.align		4
.L_71:
        /*0058*/ 	.byte	0x04, 0x1e
        /*005a*/ 	.short	(.L_73 - .L_72)
.L_72:
        /*005c*/ 	.word	0x00000000


	//----- nvinfo : EIATTR_CBANK_PARAM_SIZE
	.align		4
.L_73:
        /*0060*/ 	.byte	0x03, 0x19
        /*0062*/ 	.short	0x0014


	//----- nvinfo : EIATTR_PARAM_CBANK
	.align		4
        /*0064*/ 	.byte	0x04, 0x0a
        /*0066*/ 	.short	(.L_75 - .L_74)
	.align		4
.L_74:
        /*0068*/ 	.word	index@(.nv.constant0._Z24SimpleSumReductionKernelPfS_i)
        /*006c*/ 	.short	0x0380
        /*006e*/ 	.short	0x0014


	//----- nvinfo : EIATTR_SW_WAR
	.align		4
.L_75:
        /*0070*/ 	.byte	0x04, 0x36
        /*0072*/ 	.short	(.L_77 - .L_76)
.L_76:
        /*0074*/ 	.word	0x00000008
.L_77:


//--------------------- .nv.callgraph             --------------------------
	.section	.nv.callgraph,"",@"SHT_CUDA_CALLGRAPH"
	.align	4
	.sectionentsize	8
	.align		4
        /*0000*/ 	.word	0x00000000
	.align		4
        /*0004*/ 	.word	0xffffffff
	.align		4
        /*0008*/ 	.word	0x00000000
	.align		4
        /*000c*/ 	.word	0xfffffffe
	.align		4
        /*0010*/ 	.word	0x00000000
	.align		4
        /*0014*/ 	.word	0xfffffffd
	.align		4
        /*0018*/ 	.word	0x00000000
	.align		4
        /*001c*/ 	.word	0xfffffffc


//--------------------- .text._Z27SegmentedSumReductionKernelPfS_ --------------------------
	.section	.text._Z27SegmentedSumReductionKernelPfS_,"ax",@progbits
	.align	128
        .global         _Z27SegmentedSumReductionKernelPfS_
        .type           _Z27SegmentedSumReductionKernelPfS_,@function
        .size           _Z27SegmentedSumReductionKernelPfS_,(.L_x_14 - _Z27SegmentedSumReductionKernelPfS_)
        .other          _Z27SegmentedSumReductionKernelPfS_,@"STO_CUDA_ENTRY STV_DEFAULT"
_Z27SegmentedSumReductionKernelPfS_:
.text._Z27SegmentedSumReductionKernelPfS_:
[----:B------:R-:W-:Y:S01]  /*0000*/  LDC R1, c[0x0][0x37c] ;  /* 0x0000df00ff017b82 */ /* 0x000fe20000000800 */
[----:B------:R-:W0:Y:S01]  /*0010*/  S2R R0, SR_CTAID.X ;  /* 0x0000000000007919 */ /* 0x000e220000002500 */
[----:B------:R-:W0:Y:S06]  /*0020*/  LDCU UR8, c[0x0][0x360] ;  /* 0x00006c00ff0877ac */ /* 0x000e2c0008000800 */
[----:B------:R-:W1:Y:S01]  /*0030*/  LDC.64 R4, c[0x0][0x380] ;  /* 0x0000e000ff047b82 */ /* 0x000e620000000a00 */
[----:B------:R-:W2:Y:S01]  /*0040*/  S2R R9, SR_TID.X ;  /* 0x0000000000097919 */ /* 0x000ea20000002100 */
[----:B------:R-:W3:Y:S01]  /*0050*/  LDCU.64 UR6, c[0x0][0x358] ;  /* 0x00006b00ff0677ac */ /* 0x000ee20008000a00 */
[----:B0-----:R-:W-:-:S05]  /*0060*/  IMAD R0, R0, UR8, RZ ;  /* 0x0000000800007c24 */ /* 0x001fca000f8e02ff */
[----:B--2---:R-:W-:-:S04]  /*0070*/  LEA R3, R0, R9, 0x1 ;  /* 0x0000000900037211 */ /* 0x004fc800078e08ff */
[C---:B------:R-:W-:Y:S01]  /*0080*/  IADD3 R7, PT, PT, R3.reuse, 0x40, RZ ;  /* 0x0000004003077810 */ /* 0x040fe20007ffe0ff */
[----:B-1----:R-:W-:-:S04]  /*0090*/  IMAD.WIDE.U32 R2, R3, 0x4, R4 ;  /* 0x0000000403027825 */ /* 0x002fc800078e0004 */
[----:B------:R-:W-:Y:S02]  /*00a0*/  IMAD.WIDE.U32 R4, R7, 0x4, R4 ;  /* 0x0000000407047825 */ /* 0x000fe400078e0004 */
[----:B---3--:R-:W2:Y:S04]  /*00b0*/  LDG.E R2, desc[UR6][R2.64] ;  /* 0x0000000602027981 */ /* 0x008ea8000c1e1900 */
[----:B------:R-:W2:Y:S01]  /*00c0*/  LDG.E R5, desc[UR6][R4.64] ;  /* 0x0000000604057981 */ /* 0x000ea2000c1e1900 */
[----:B------:R-:W0:Y:S01]  /*00d0*/  S2UR UR5, SR_CgaCtaId ;  /* 0x00000000000579c3 */ /* 0x000e220000008800 */
[----:B------:R-:W-:Y:S01]  /*00e0*/  UMOV UR4, 0x400 ;  /* 0x0000040000047882 */ /* 0x000fe20000000000 */
[----:B------:R-:W-:Y:S01]  /*00f0*/  UISETP.GE.U32.AND UP0, UPT, UR8, 0x2, UPT ;  /* 0x000000020800788c */ /* 0x000fe2000bf06070 */
[----:B------:R-:W-:Y:S01]  /*0100*/  ISETP.NE.AND P0, PT, R9, RZ, PT ;  /* 0x000000ff0900720c */ /* 0x000fe20003f05270 */
[----:B0-----:R-:W-:-:S06]  /*0110*/  ULEA UR4, UR5, UR4, 0x18 ;  /* 0x0000000405047291 */ /* 0x001fcc000f8ec0ff */
[----:B------:R-:W-:Y:S01]  /*0120*/  LEA R7, R9, UR4, 0x2 ;  /* 0x0000000409077c11 */ /* 0x000fe2000f8e10ff */
[----:B--2---:R-:W-:-:S05]  /*0130*/  FADD R0, R2, R5 ;  /* 0x0000000502007221 */ /* 0x004fca0000000000 */
[----:B------:R0:W-:Y:S01]  /*0140*/  STS [R7], R0 ;  /* 0x0000000007007388 */ /* 0x0001e20000000800 */
[----:B------:R-:W-:Y:S05]  /*0150*/  BRA.U !UP0, `(.L_x_0) ;  /* 0x0000000108307547 */ /* 0x000fea000b800000 */
[----:B0-----:R-:W-:-:S07]  /*0160*/  IMAD.U32 R0, RZ, RZ, UR8 ;  /* 0x00000008ff007e24 */ /* 0x001fce000f8e00ff */
.L_x_1:
[----:B------:R-:W-:Y:S01]  /*0170*/  BAR.SYNC.DEFER_BLOCKING 0x0 ;  /* 0x0000000000007b1d */ /* 0x000fe20000010000 */
[----:B------:R-:W-:-:S04]  /*0180*/  SHF.R.U32.HI R6, RZ, 0x1, R0 ;  /* 0x00000001ff067819 */ /* 0x000fc80000011600 */
[----:B------:R-:W-:-:S13]  /*0190*/  ISETP.GE.U32.AND P1, PT, R9, R6, PT ;  /* 0x000000060900720c */ /* 0x000fda0003f26070 */
[----:B------:R-:W-:Y:S01]  /*01a0*/  @!P1 LEA R2, R6, R7, 0x2 ;  /* 0x0000000706029211 */ /* 0x000fe200078e10ff */
[----:B------:R-:W-:Y:S05]  /*01b0*/  @!P1 LDS R3, [R7] ;  /* 0x0000000007039984 */ /* 0x000fea0000000800 */
[----:B------:R-:W0:Y:S02]  /*01c0*/  @!P1 LDS R2, [R2] ;  /* 0x0000000002029984 */ /* 0x000e240000000800 */
[----:B0-----:R-:W-:-:S05]  /*01d0*/  @!P1 FADD R4, R2, R3 ;  /* 0x0000000302049221 */ /* 0x001fca0000000000 */
[----:B------:R1:W-:Y:S01]  /*01e0*/  @!P1 STS [R7], R4 ;  /* 0x0000000407009388 */ /* 0x0003e20000000800 */
[----:B------:R-:W-:Y:S01]  /*01f0*/  ISETP.GT.U32.AND P1, PT, R0, 0x3, PT ;  /* 0x000000030000780c */ /* 0x000fe20003f24070 */
[----:B------:R-:W-:-:S12]  /*0200*/  IMAD.MOV.U32 R0, RZ, RZ, R6 ;  /* 0x000000ffff007224 */ /* 0x000fd800078e0006 */
[----:B-1----:R-:W-:Y:S05]  /*0210*/  @P1 BRA `(.L_x_1) ;  /* 0xfffffffc00d41947 */ /* 0x002fea000383ffff */
.L_x_0:
[----:B------:R-:W-:Y:S05]  /*0220*/  @P0 EXIT ;  /* 0x000000000000094d */ /* 0x000fea0003800000 */
[----:B------:R-:W1:Y:S01]  /*0230*/  S2UR UR5, SR_CgaCtaId ;  /* 0x00000000000579c3 */ /* 0x000e620000008800 */
[----:B------:R-:W-:-:S07]  /*0240*/  UMOV UR4, 0x400 ;  /* 0x0000040000047882 */ /* 0x000fce0000000000 */
[----:B------:R-:W2:Y:S01]  /*0250*/  LDC.64 R2, c[0x0][0x388] ;  /* 0x0000e200ff027b82 */ /* 0x000ea20000000a00 */
[----:B-1----:R-:W-:-:S09]  /*0260*/  ULEA UR4, UR5, UR4, 0x18 ;  /* 0x0000000405047291 */ /* 0x002fd2000f8ec0ff */
[----:B------:R-:W2:Y:S04]  /*0270*/  LDS R5, [UR4] ;  /* 0x00000004ff057984 */ /* 0x000ea80008000800 */
[----:B--2---:R-:W-:Y:S01]  /*0280*/  REDG.E.ADD.F32.FTZ.RN.STRONG.GPU desc[UR6][R2.64], R5 ;  /* 0x00000005020079a6 */ /* 0x004fe2000c12f306 */
[----:B------:R-:W-:Y:S05]  /*0290*/  EXIT ;  /* 0x000000000000794d */ /* 0x000fea0003800000 */
.L_x_2:
[----:B------:R-:W-:-:S00]  /*02a0*/  BRA `(.L_x_2) ;  /* 0xfffffffc00fc7947 */ /* 0x000fc0000383ffff */
[----:B------:R-:W-:-:S00]  /*02b0*/  NOP ;  /* 0x0000000000007918 */ /* 0x000fc00000000000 */
        /* <DEDUP_REMOVED lines=12> */
.L_x_14:


//--------------------- .text._Z30SharedMemorySumReductionKernelPfS_ --------------------------
	.section	.text._Z30SharedMemorySumReductionKernelPfS_,"ax",@progbits
	.align	128
        .global         _Z30SharedMemorySumReductionKernelPfS_
        .type           _Z30SharedMemorySumReductionKernelPfS_,@function
        .size           _Z30SharedMemorySumReductionKernelPfS_,(.L_x_15 - _Z30SharedMemorySumReductionKernelPfS_)
        .other          _Z30SharedMemorySumReductionKernelPfS_,@"STO_CUDA_ENTRY STV_DEFAULT"
_Z30SharedMemorySumReductionKernelPfS_:
.text._Z30SharedMemorySumReductionKernelPfS_:
[----:B------:R-:W-:Y:S01]  /*0000*/  LDC R1, c[0x0][0x37c] ;  /* 0x0000df00ff017b82 */ /* 0x000fe20000000800 */
[----:B------:R-:W0:Y:S07]  /*0010*/  S2R R7, SR_TID.X ;  /* 0x0000000000077919 */ /* 0x000e2e0000002100 */
[----:B------:R-:W0:Y:S01]  /*0020*/  LDC.64 R2, c[0x0][0x380] ;  /* 0x0000e000ff027b82 */ /* 0x000e220000000a00 */
[----:B------:R-:W1:Y:S01]  /*0030*/  LDCU.64 UR6, c[0x0][0x358] ;  /* 0x00006b00ff0677ac */ /* 0x000e620008000a00 */
[----:B0-----:R-:W-:-:S05]  /*0040*/  IMAD.WIDE.U32 R2, R7, 0x4, R2 ;  /* 0x0000000407027825 */ /* 0x001fca00078e0002 */
[----:B-1----:R-:W2:Y:S04]  /*0050*/  LDG.E R0, desc[UR6][R2.64] ;  /* 0x0000000602007981 */ /* 0x002ea8000c1e1900 */
[----:B------:R-:W2:Y:S01]  /*0060*/  LDG.E R5, desc[UR6][R2.64+0x100] ;  /* 0x0001000602057981 */ /* 0x000ea2000c1e1900 */
[----:B------:R-:W0:Y:S01]  /*0070*/  S2UR UR5, SR_CgaCtaId ;  /* 0x00000000000579c3 */ /* 0x000e220000008800 */
[----:B------:R-:W-:Y:S01]  /*0080*/  UMOV UR4, 0x400 ;  /* 0x0000040000047882 */ /* 0x000fe20000000000 */
[----:B------:R-:W1:Y:S01]  /*0090*/  LDCU UR8, c[0x0][0x360] ;  /* 0x00006c00ff0877ac */ /* 0x000e620008000800 */
[----:B------:R-:W-:Y:S01]  /*00a0*/  ISETP.NE.AND P0, PT, R7, RZ, PT ;  /* 0x000000ff0700720c */ /* 0x000fe20003f05270 */
[----:B-1----:R-:W-:Y:S02]  /*00b0*/  UISETP.GE.U32.AND UP0, UPT, UR8, 0x2, UPT ;  /* 0x000000020800788c */ /* 0x002fe4000bf06070 */
[----:B0-----:R-:W-:Y:S01]  /*00c0*/  ULEA UR4, UR5, UR4, 0x18 ;  /* 0x0000000405047291 */ /* 0x001fe2000f8ec0ff */
[----:B--2---:R-:W-:-:S05]  /*00d0*/  FADD R0, R0, R5 ;  /* 0x0000000500007221 */ /* 0x004fca0000000000 */
[----:B------:R-:W-:-:S05]  /*00e0*/  LEA R5, R7, UR4, 0x2 ;  /* 0x0000000407057c11 */ /* 0x000fca000f8e10ff */
[----:B------:R0:W-:Y:S01]  /*00f0*/  STS [R5], R0 ;  /* 0x0000000005007388 */ /* 0x0001e20000000800 */
[----:B------:R-:W-:Y:S05]  /*0100*/  BRA.U !UP0, `(.L_x_3) ;  /* 0x0000000108307547 */ /* 0x000fea000b800000 */
[----:B0-----:R-:W-:-:S07]  /*0110*/  IMAD.U32 R0, RZ, RZ, UR8 ;  /* 0x00000008ff007e24 */ /* 0x001fce000f8e00ff */
.L_x_4:
        /* <DEDUP_REMOVED lines=11> */
.L_x_3:
[----:B------:R-:W-:Y:S05]  /*01d0*/  @P0 EXIT ;  /* 0x000000000000094d */ /* 0x000fea0003800000 */
[----:B------:R-:W1:Y:S01]  /*01e0*/  S2UR UR5, SR_CgaCtaId ;  /* 0x00000000000579c3 */ /* 0x000e620000008800 */
[----:B------:R-:W-:-:S07]  /*01f0*/  UMOV UR4, 0x400 ;  /* 0x0000040000047882 */ /* 0x000fce0000000000 */
[----:B------:R-:W2:Y:S01]  /*0200*/  LDC.64 R2, c[0x0][0x388] ;  /* 0x0000e200ff027b82 */ /* 0x000ea20000000a00 */
[----:B-1----:R-:W-:-:S09]  /*0210*/  ULEA UR4, UR5, UR4, 0x18 ;  /* 0x0000000405047291 */ /* 0x002fd2000f8ec0ff */
[----:B0-----:R-:W2:Y:S04]  /*0220*/  LDS R5, [UR4] ;  /* 0x00000004ff057984 */ /* 0x001ea80008000800 */
[----:B--2---:R-:W-:Y:S01]  /*0230*/  STG.E desc[UR6][R2.64], R5 ;  /* 0x0000000502007986 */ /* 0x004fe2000c101906 */
[----:B------:R-:W-:Y:S05]  /*0240*/  EXIT ;  /* 0x000000000000794d */ /* 0x000fea0003800000 */
.L_x_5:
        /* <DEDUP_REMOVED lines=11> */
.L_x_15:


//--------------------- .text._Z27ConvergedSumReductionKernelPfS_ --------------------------
	.section	.text._Z27ConvergedSumReductionKernelPfS_,"ax",@progbits
	.align	128
        .global         _Z27ConvergedSumReductionKernelPfS_
        .type           _Z27ConvergedSumReductionKernelPfS_,@function
        .size           _Z27ConvergedSumReductionKernelPfS_,(.L_x_16 - _Z27ConvergedSumReductionKernelPfS_)
        .other          _Z27ConvergedSumReductionKernelPfS_,@"STO_CUDA_ENTRY STV_DEFAULT"
_Z27ConvergedSumReductionKernelPfS_:
.text._Z27ConvergedSumReductionKernelPfS_:
[----:B------:R-:W-:Y:S01]  /*0000*/  LDC R1, c[0x0][0x37c] ;  /* 0x0000df00ff017b82 */ /* 0x000fe20000000800 */
[----:B------:R-:W0:Y:S07]  /*0010*/  S2R R0, SR_TID.X ;  /* 0x0000000000007919 */ /* 0x000e2e0000002100 */
[----:B------:R-:W0:Y:S01]  /*0020*/  LDC.64 R2, c[0x0][0x380] ;  /* 0x0000e000ff027b82 */ /* 0x000e220000000a00 */
[----:B------:R-:W1:Y:S01]  /*0030*/  LDCU UR6, c[0x0][0x360] ;  /* 0x00006c00ff0677ac */ /* 0x000e620008000800 */
[----:B------:R-:W2:Y:S01]  /*0040*/  LDCU.64 UR4, c[0x0][0x358] ;  /* 0x00006b00ff0477ac */ /* 0x000ea20008000a00 */
[----:B-1----:R-:W-:Y:S01]  /*0050*/  MOV R7, UR6 ;  /* 0x0000000600077c02 */ /* 0x002fe20008000f00 */
[----:B0-2---:R-:W-:-:S07]  /*0060*/  IMAD.WIDE.U32 R2, R0, 0x4, R2 ;  /* 0x0000000400027825 */ /* 0x005fce00078e0002 */
.L_x_8:
[----:B------:R-:W-:Y:S01]  /*0070*/  ISETP.GE.U32.AND P0, PT, R0, R7, PT ;  /* 0x000000070000720c */ /* 0x000fe20003f06070 */
[----:B------:R-:W-:-:S12]  /*0080*/  BSSY.RECONVERGENT B0, `(.L_x_6) ;  /* 0x0000007000007945 */ /* 0x000fd80003800200 */
[----:B0-----:R-:W-:Y:S05]  /*0090*/  @P0 BRA `(.L_x_7) ;  /* 0x0000000000140947 */ /* 0x001fea0003800000 */
[----:B------:R-:W-:Y:S01]  /*00a0*/  IMAD.WIDE R4, R7, 0x4, R2 ;  /* 0x0000000407047825 */ /* 0x000fe200078e0202 */
[----:B------:R-:W2:Y:S05]  /*00b0*/  LDG.E R9, desc[UR4][R2.64] ;  /* 0x0000000402097981 */ /* 0x000eaa000c1e1900 */
[----:B------:R-:W2:Y:S02]  /*00c0*/  LDG.E R4, desc[UR4][R4.64] ;  /* 0x0000000404047981 */ /* 0x000ea4000c1e1900 */
[----:B--2---:R-:W-:-:S05]  /*00d0*/  FADD R9, R4, R9 ;  /* 0x0000000904097221 */ /* 0x004fca0000000000 */
[----:B------:R0:W-:Y:S02]  /*00e0*/  STG.E desc[UR4][R2.64], R9 ;  /* 0x0000000902007986 */ /* 0x0001e4000c101904 */
.L_x_7:
[----:B------:R-:W-:Y:S05]  /*00f0*/  BSYNC.RECONVERGENT B0 ;  /* 0x0000000000007941 */ /* 0x000fea0003800200 */
.L_x_6:
[----:B------:R-:W-:Y:S01]  /*0100*/  BAR.SYNC.DEFER_BLOCKING 0x0 ;  /* 0x0000000000007b1d */ /* 0x000fe20000010000 */
[----:B------:R-:W-:Y:S02]  /*0110*/  ISETP.GT.U32.AND P0, PT, R7, 0x1, PT ;  /* 0x000000010700780c */ /* 0x000fe40003f04070 */
[----:B------:R-:W-:-:S11]  /*0120*/  SHF.R.U32.HI R7, RZ, 0x1, R7 ;  /* 0x00000001ff077819 */ /* 0x000fd60000011607 */
[----:B------:R-:W-:Y:S05]  /*0130*/  @P0 BRA `(.L_x_8) ;  /* 0xfffffffc00cc0947 */ /* 0x000fea000383ffff */
[----:B------:R-:W-:-:S13]  /*0140*/  ISETP.NE.AND P0, PT, R0, RZ, PT ;  /* 0x000000ff0000720c */ /* 0x000fda0003f05270 */
[----:B------:R-:W-:Y:S05]  /*0150*/  @P0 EXIT ;  /* 0x000000000000094d */ /* 0x000fea0003800000 */
[----:B0-----:R-:W0:Y:S02]  /*0160*/  LDC.64 R2, c[0x0][0x380] ;  /* 0x0000e000ff027b82 */ /* 0x001e240000000a00 */
[----:B0-----:R-:W2:Y:S06]  /*0170*/  LDG.E R3, desc[UR4][R2.64] ;  /* 0x0000000402037981 */ /* 0x001eac000c1e1900 */
[----:B------:R-:W2:Y:S02]  /*0180*/  LDC.64 R4, c[0x0][0x388] ;  /* 0x0000e200ff047b82 */ /* 0x000ea40000000a00 */
[----:B--2---:R-:W-:Y:S01]  /*0190*/  STG.E desc[UR4][R4.64], R3 ;  /* 0x0000000304007986 */ /* 0x004fe2000c101904 */
[----:B------:R-:W-:Y:S05]  /*01a0*/  EXIT ;  /* 0x000000000000794d */ /* 0x000fea0003800000 */
.L_x_9:
        /* <DEDUP_REMOVED lines=13> */
.L_x_16:


//--------------------- .text._Z24SimpleSumReductionKernelPfS_i --------------------------
	.section	.text._Z24SimpleSumReductionKernelPfS_i,"ax",@progbits
	.align	128
        .global         _Z24SimpleSumReductionKernelPfS_i
        .type           _Z24SimpleSumReductionKernelPfS_i,@function
        .size           _Z24SimpleSumReductionKernelPfS_i,(.L_x_17 - _Z24SimpleSumReductionKernelPfS_i)
        .other          _Z24SimpleSumReductionKernelPfS_i,@"STO_CUDA_ENTRY STV_DEFAULT"
_Z24SimpleSumReductionKernelPfS_i:
.text._Z24SimpleSumReductionKernelPfS_i:
[----:B------:R-:W-:Y:S01]  /*0000*/  LDC R1, c[0x0][0x37c] ;  /* 0x0000df00ff017b82 */ /* 0x000fe20000000800 */
[----:B------:R-:W0:Y:S07]  /*0010*/  S2R R11, SR_TID.X ;  /* 0x00000000000b7919 */ /* 0x000e2e0000002100 */
[----:B------:R-:W1:Y:S01]  /*0020*/  LDC.64 R2, c[0x0][0x380] ;  /* 0x0000e000ff027b82 */ /* 0x000e620000000a00 */
[----:B------:R-:W-:Y:S01]  /*0030*/  HFMA2 R0, -RZ, RZ, 0, 5.9604644775390625e-08 ;  /* 0x00000001ff007431 */ /* 0x000fe200000001ff */
[----:B------:R-:W2:Y:S01]  /*0040*/  LDCU.64 UR4, c[0x0][0x358] ;  /* 0x00006b00ff0477ac */ /* 0x000ea20008000a00 */
[----:B------:R-:W3:Y:S01]  /*0050*/  LDCU UR6, c[0x0][0x360] ;  /* 0x00006c00ff0677ac */ /* 0x000ee20008000800 */
[----:B------:R-:W4:Y:S01]  /*0060*/  LDCU UR7, c[0x0][0x390] ;  /* 0x00007200ff0777ac */ /* 0x000f220008000800 */
[----:B0-----:R-:W-:-:S04]  /*0070*/  IMAD.SHL.U32 R7, R11, 0x2, RZ ;  /* 0x000000020b077824 */ /* 0x001fc800078e00ff */
[----:B-1234-:R-:W-:-:S07]  /*0080*/  IMAD.WIDE.U32 R2, R7, 0x4, R2 ;  /* 0x0000000407027825 */ /* 0x01efce00078e0002 */
.L_x_12:
[----:B------:R-:W-:Y:S01]  /*0090*/  VIADD R4, R0, 0xffffffff ;  /* 0xffffffff00047836 */ /* 0x000fe20000000000 */
[----:B------:R-:W-:Y:S01]  /*00a0*/  IADD3 R5, PT, PT, R7, R0, RZ ;  /* 0x0000000007057210 */ /* 0x000fe20007ffe0ff */
[----:B------:R-:W-:Y:S03]  /*00b0*/  BSSY.RECONVERGENT B0, `(.L_x_10) ;  /* 0x0000009000007945 */ /* 0x000fe60003800200 */
[----:B------:R-:W-:-:S04]  /*00c0*/  LOP3.LUT P0, RZ, R4, R11, RZ, 0xc0, !PT ;  /* 0x0000000b04ff7212 */ /* 0x000fc8000780c0ff */
[----:B------:R-:W-:-:S13]  /*00d0*/  ISETP.GE.U32.OR P0, PT, R5, UR7, P0 ;  /* 0x0000000705007c0c */ /* 0x000fda0008706470 */
[----:B0-----:R-:W-:Y:S05]  /*00e0*/  @P0 BRA `(.L_x_11) ;  /* 0x0000000000140947 */ /* 0x001fea0003800000 */
[----:B------:R-:W-:Y:S01]  /*00f0*/  IMAD.WIDE R4, R0, 0x4, R2 ;  /* 0x0000000400047825 */ /* 0x000fe200078e0202 */
[----:B------:R-:W2:Y:S05]  /*0100*/  LDG.E R9, desc[UR4][R2.64] ;  /* 0x0000000402097981 */ /* 0x000eaa000c1e1900 */
[----:B------:R-:W2:Y:S02]  /*0110*/  LDG.E R4, desc[UR4][R4.64] ;  /* 0x0000000404047981 */ /* 0x000ea4000c1e1900 */
[----:B--2---:R-:W-:-:S05]  /*0120*/  FADD R9, R4, R9 ;  /* 0x0000000904097221 */ /* 0x004fca0000000000 */
[----:B------:R0:W-:Y:S02]  /*0130*/  STG.E desc[UR4][R2.64], R9 ;  /* 0x0000000902007986 */ /* 0x0001e4000c101904 */
.L_x_11:
[----:B------:R-:W-:Y:S05]  /*0140*/  BSYNC.RECONVERGENT B0 ;  /* 0x0000000000007941 */ /* 0x000fea0003800200 */
.L_x_10:
[----:B------:R-:W-:Y:S01]  /*0150*/  IMAD.SHL.U32 R0, R0, 0x2, RZ ;  /* 0x0000000200007824 */ /* 0x000fe200078e00ff */
[----:B------:R-:W-:Y:S04]  /*0160*/  BAR.SYNC.DEFER_BLOCKING 0x0 ;  /* 0x0000000000007b1d */ /* 0x000fe80000010000 */
[----:B------:R-:W-:-:S13]  /*0170*/  ISETP.GT.U32.AND P0, PT, R0, UR6, PT ;  /* 0x0000000600007c0c */ /* 0x000fda000bf04070 */
[----:B------:R-:W-:Y:S05]  /*0180*/  @!P0 BRA `(.L_x_12) ;  /* 0xfffffffc00c08947 */ /* 0x000fea000383ffff */
[----:B------:R-:W-:-:S13]  /*0190*/  ISETP.NE.AND P0, PT, R11, RZ, PT ;  /* 0x000000ff0b00720c */ /* 0x000fda0003f05270 */
[----:B------:R-:W-:Y:S05]  /*01a0*/  @P0 EXIT ;  /* 0x000000000000094d */ /* 0x000fea0003800000 */
[----:B0-----:R-:W0:Y:S02]  /*01b0*/  LDC.64 R2, c[0x0][0x380] ;  /* 0x0000e000ff027b82 */ /* 0x001e240000000a00 */
[----:B0-----:R-:W2:Y:S06]  /*01c0*/  LDG.E R3, desc[UR4][R2.64] ;  /* 0x0000000402037981 */ /* 0x001eac000c1e1900 */
[----:B------:R-:W2:Y:S02]  /*01d0*/  LDC.64 R4, c[0x0][0x388] ;  /* 0x0000e200ff047b82 */ /* 0x000ea40000000a00 */
[----:B--2---:R-:W-:Y:S01]  /*01e0*/  STG.E desc[UR4][R4.64], R3 ;  /* 0x0000000304007986 */ /* 0x004fe2000c101904 */
[----:B------:R-:W-:Y:S05]  /*01f0*/  EXIT ;  /* 0x000000000000794d */ /* 0x000fea0003800000 */
.L_x_13:
        /* <DEDUP_REMOVED lines=16> */
.L_x_17:


//--------------------- .nv.shared._Z27SegmentedSumReductionKernelPfS_ --------------------------
	.section	.nv.shared._Z27SegmentedSumReductionKernelPfS_,"aw",@nobits
	.sectionflags	@""
	.align	4
.nv.shared._Z27SegmentedSumReductionKernelPfS_:
	.zero		1280


//--------------------- .nv.shared.reserved.0     --------------------------
	.section	.nv.shared.reserved.0,"aw",@nobits
	.weak		__nv_reservedSMEM_offset_0_alias
	.size		__nv_reservedSMEM_offset_0_alias, 0, 64
	.other		__nv_reservedSMEM_offset_0_alias,@"STO_CUDA_RESERVED_SHARED STV_DEFAULT"
__nv_reservedSMEM_offset_0_alias:
	.zero		0
	.zero		64


//--------------------- .nv.shared._Z30SharedMemorySumReductionKernelPfS_ --------------------------
	.section	.nv.shared._Z30SharedMemorySumReductionKernelPfS_,"aw",@nobits
	.sectionflags	@""
	.align	4
.nv.shared._Z30SharedMemorySumReductionKernelPfS_:
	.zero		1280


//--------------------- .nv.constant0._Z27SegmentedSumReductionKernelPfS_ --------------------------
	.section	.nv.constant0._Z27SegmentedSumReductionKernelPfS_,"a",@progbits
	.sectionflags	@""
	.align	4
.nv.constant0._Z27SegmentedSumReductionKernelPfS_:
	.zero		912


//--------------------- .nv.constant0._Z30SharedMemorySumReductionKernelPfS_ --------------------------
	.section	.nv.constant0._Z30SharedMemorySumReductionKernelPfS_,"a",@progbits
	.sectionflags	@""
	.align	4
.nv.constant0._Z30SharedMemorySumReductionKernelPfS_:
	.zero		912


//--------------------- .nv.constant0._Z27ConvergedSumReductionKernelPfS_ --------------------------
	.section	.nv.constant0._Z27ConvergedSumReductionKernelPfS_,"a",@progbits
	.sectionflags	@""
	.align	4
.nv.constant0._Z27ConvergedSumReductionKernelPfS_:
	.zero		912


//--------------------- .nv.constant0._Z24SimpleSumReductionKernelPfS_i --------------------------
	.section	.nv.constant0._Z24SimpleSumReductionKernelPfS_i,"a",@progbits
	.sectionflags	@""
	.align	4
.nv.constant0._Z24SimpleSumReductionKernelPfS_i:
	.zero		916


//--------------------- SYMBOLS --------------------------

	.type		.nv.reservedSmem.offset0,@object
	.size		.nv.reservedSmem.offset0,0x4
	.type		.nv.reservedSmem.cap,@object
	.size		.nv.reservedSmem.cap,0x4
